	.headerflags	@"EF_CUDA_TEXMODE_UNIFIED EF_CUDA_64BIT_ADDRESS EF_CUDA_ACCELERATORS EF_CUDA_SM90 EF_CUDA_VIRTUAL_SM(EF_CUDA_SM90)"
	.elftype	@"ET_EXEC"


//--------------------- .nv.info                  --------------------------
	.section	.nv.info,"",@"SHT_CUDA_INFO"
	.align	4


	//----- nvinfo : EIATTR_REGCOUNT
	.align		4
        /*0000*/ 	.byte	0x04, 0x2f
        /*0002*/ 	.short	(.L_3 - .L_2)
	.align		4
.L_2:
        /*0004*/ 	.word	index@(triton_poi_fused__native_batch_norm_legit_no_training_convolution_hardtanh_25)
        /*0008*/ 	.word	0x00000016


	//----- nvinfo : EIATTR_MIN_STACK_SIZE
	.align		4
.L_3:
        /*000c*/ 	.byte	0x04, 0x12
        /*000e*/ 	.short	(.L_5 - .L_4)
	.align		4
.L_4:
        /*0010*/ 	.word	index@(triton_poi_fused__native_batch_norm_legit_no_training_convolution_hardtanh_25)
        /*0014*/ 	.word	0x00000000


	//----- nvinfo : EIATTR_FRAME_SIZE
	.align		4
.L_5:
        /*0018*/ 	.byte	0x04, 0x11
        /*001a*/ 	.short	(.L_7 - .L_6)
	.align		4
.L_6:
        /*001c*/ 	.word	index@(triton_poi_fused__native_batch_norm_legit_no_training_convolution_hardtanh_25)
        /*0020*/ 	.word	0x00000000


	//----- nvinfo : EIATTR_MIN_STACK_SIZE
	.align		4
.L_7:
        /*0024*/ 	.byte	0x04, 0x12
        /*0026*/ 	.short	(.L_9 - .L_8)
	.align		4
.L_8:
        /*0028*/ 	.word	index@(triton_poi_fused__native_batch_norm_legit_no_training_convolution_hardtanh_25)
        /*002c*/ 	.word	0x00000000
.L_9:


//--------------------- .nv.info.triton_poi_fused__native_batch_norm_legit_no_training_convolution_hardtanh_25 --------------------------
	.section	.nv.info.triton_poi_fused__native_batch_norm_legit_no_training_convolution_hardtanh_25,"",@"SHT_CUDA_INFO"
	.sectionflags	@""
	.align	4


	//----- nvinfo : EIATTR_CUDA_API_VERSION
	.align		4
        /*0000*/ 	.byte	0x04, 0x37
        /*0002*/ 	.short	(.L_11 - .L_10)
.L_10:
        /*0004*/ 	.word	0x0000007c


	//----- nvinfo : EIATTR_KPARAM_INFO
	.align		4
.L_11:
        /*0008*/ 	.byte	0x04, 0x17
        /*000a*/ 	.short	(.L_13 - .L_12)
.L_12:
        /*000c*/ 	.word	0x00000000
        /*0010*/ 	.short	0x0007
        /*0012*/ 	.short	0x0038
        /*0014*/ 	.byte	0x00, 0xf0, 0x11, 0x00


	//----- nvinfo : EIATTR_KPARAM_INFO
	.align		4
.L_13:
        /*0018*/ 	.byte	0x04, 0x17
        /*001a*/ 	.short	(.L_15 - .L_14)
.L_14:
        /*001c*/ 	.word	0x00000000
        /*0020*/ 	.short	0x0006
        /*0022*/ 	.short	0x0030
        /*0024*/ 	.byte	0x00, 0xf4, 0x21, 0x00


	//----- nvinfo : EIATTR_KPARAM_INFO
	.align		4
.L_15:
        /*0028*/ 	.byte	0x04, 0x17
        /*002a*/ 	.short	(.L_17 - .L_16)
.L_16:
        /*002c*/ 	.word	0x00000000
        /*0030*/ 	.short	0x0005
        /*0032*/ 	.short	0x0028
        /*0034*/ 	.byte	0x00, 0xf4, 0x21, 0x00


	//----- nvinfo : EIATTR_KPARAM_INFO
	.align		4
.L_17:
        /*0038*/ 	.byte	0x04, 0x17
        /*003a*/ 	.short	(.L_19 - .L_18)
.L_18:
        /*003c*/ 	.word	0x00000000
        /*0040*/ 	.short	0x0004
        /*0042*/ 	.short	0x0020
        /*0044*/ 	.byte	0x00, 0xf4, 0x21, 0x00


	//----- nvinfo : EIATTR_KPARAM_INFO
	.align		4
.L_19:
        /*0048*/ 	.byte	0x04, 0x17
        /*004a*/ 	.short	(.L_21 - .L_20)
.L_20:
        /*004c*/ 	.word	0x00000000
        /*0050*/ 	.short	0x0003
        /*0052*/ 	.short	0x0018
        /*0054*/ 	.byte	0x00, 0xf4, 0x21, 0x00


	//----- nvinfo : EIATTR_KPARAM_INFO
	.align		4
.L_21:
        /*0058*/ 	.byte	0x04, 0x17
        /*005a*/ 	.short	(.L_23 - .L_22)
.L_22:
        /*005c*/ 	.word	0x00000000
        /*0060*/ 	.short	0x0002
        /*0062*/ 	.short	0x0010
        /*0064*/ 	.byte	0x00, 0xf4, 0x21, 0x00


	//----- nvinfo : EIATTR_KPARAM_INFO
	.align		4
.L_23:
        /*0068*/ 	.byte	0x04, 0x17
        /*006a*/ 	.short	(.L_25 - .L_24)
.L_24:
        /*006c*/ 	.word	0x00000000
        /*0070*/ 	.short	0x0001
        /*0072*/ 	.short	0x0008
        /*0074*/ 	.byte	0x00, 0xf4, 0x21, 0x00


	//----- nvinfo : EIATTR_KPARAM_INFO
	.align		4
.L_25:
        /*0078*/ 	.byte	0x04, 0x17
        /*007a*/ 	.short	(.L_27 - .L_26)
.L_26:
        /*007c*/ 	.word	0x00000000
        /*0080*/ 	.short	0x0000
        /*0082*/ 	.short	0x0000
        /*0084*/ 	.byte	0x00, 0xf4, 0x21, 0x00


	//----- nvinfo : EIATTR_SPARSE_MMA_MASK
	.align		4
.L_27:
        /*0088*/ 	.byte	0x03, 0x50
        /*008a*/ 	.short	0x0000


	//----- nvinfo : EIATTR_MAXREG_COUNT
	.align		4
        /*008c*/ 	.byte	0x03, 0x1b
        /*008e*/ 	.short	0x00ff


	//----- nvinfo : EIATTR_EXIT_INSTR_OFFSETS
	.align		4
        /*0090*/ 	.byte	0x04, 0x1c
        /*0092*/ 	.short	(.L_29 - .L_28)


	//   ....[0]....
.L_28:
        /*0094*/ 	.word	0x00000480


	//----- nvinfo : EIATTR_REQNTID
	.align		4
.L_29:
        /*0098*/ 	.byte	0x04, 0x10
        /*009a*/ 	.short	(.L_31 - .L_30)
.L_30:
        /*009c*/ 	.word	0x00000100
        /*00a0*/ 	.word	0x00000001
        /*00a4*/ 	.word	0x00000001


	//----- nvinfo : EIATTR_CBANK_PARAM_SIZE
	.align		4
.L_31:
        /*00a8*/ 	.byte	0x03, 0x19
        /*00aa*/ 	.short	0x003c


	//----- nvinfo : EIATTR_PARAM_CBANK
	.align		4
        /*00ac*/ 	.byte	0x04, 0x0a
        /*00ae*/ 	.short	(.L_33 - .L_32)
	.align		4
.L_32:
        /*00b0*/ 	.word	index@(.nv.constant0.triton_poi_fused__native_batch_norm_legit_no_training_convolution_hardtanh_25)
        /*00b4*/ 	.short	0x0210
        /*00b6*/ 	.short	0x003c


	//----- nvinfo : EIATTR_SW_WAR
	.align		4
.L_33:
        /*00b8*/ 	.byte	0x04, 0x36
        /*00ba*/ 	.short	(.L_35 - .L_34)
.L_34:
        /*00bc*/ 	.word	0x00000008
.L_35:


//--------------------- .nv.callgraph             --------------------------
	.section	.nv.callgraph,"",@"SHT_CUDA_CALLGRAPH"
	.align	4
	.sectionentsize	8
	.align		4
        /*0000*/ 	.word	0x00000000
	.align		4
        /*0004*/ 	.word	0xffffffff
	.align		4
        /*0008*/ 	.word	0x00000000
	.align		4
        /*000c*/ 	.word	0xfffffffe
	.align		4
        /*0010*/ 	.word	0x00000000
	.align		4
        /*0014*/ 	.word	0xfffffffd
	.align		4
        /*0018*/ 	.word	0x00000000
	.align		4
        /*001c*/ 	.word	0xfffffffc


//--------------------- .nv.constant4             --------------------------
	.section	.nv.constant4,"a",@progbits
	.align	8
	.align		8
.nv.constant4:
        /*0000*/ 	.dword	_$_str
	.align		8
        /*0008*/ 	.dword	_$_str_$_2


//--------------------- .text.triton_poi_fused__native_batch_norm_legit_no_training_convolution_hardtanh_25 --------------------------
	.section	.text.triton_poi_fused__native_batch_norm_legit_no_training_convolution_hardtanh_25,"ax",@progbits
	.align	128
        .global         triton_poi_fused__native_batch_norm_legit_no_training_convolution_hardtanh_25
        .type           triton_poi_fused__native_batch_norm_legit_no_training_convolution_hardtanh_25,@function
        .size           triton_poi_fused__native_batch_norm_legit_no_training_convolution_hardtanh_25,(.L_x_1 - triton_poi_fused__native_batch_norm_legit_no_training_convolution_hardtanh_25)
        .other          triton_poi_fused__native_batch_norm_legit_no_training_convolution_hardtanh_25,@"STO_CUDA_ENTRY STV_DEFAULT"
triton_poi_fused__native_batch_norm_legit_no_training_convolution_hardtanh_25:
.text.triton_poi_fused__native_batch_norm_legit_no_training_convolution_hardtanh_25:
[----:B------:R-:W-:Y:S01]  /*0000*/  LDC R1, c[0x0][0x28] ;  /* 0x00000a00ff017b82 */ /* 0x000fe20000000800 */
[----:B------:R-:W1:Y:S07]  /*0010*/  S2R R0, SR_TID.X ;  /* 0x0000000000007919 */ /* 0x000e6e0000002100 */
[----:B------:R-:W2:Y:S01]  /*0020*/  LDC.64 R4, c[0x0][0x228] ;  /* 0x00008a00ff047b82 */ /* 0x000ea20000000a00 */
[----:B------:R-:W-:Y:S01]  /*0030*/  ULDC.64 UR4, c[0x0][0x208] ;  /* 0x0000820000047ab9 */ /* 0x000fe20000000a00 */
[----:B------:R-:W3:Y:S06]  /*0040*/  S2R R3, SR_CTAID.X ;  /* 0x0000000000037919 */ /* 0x000eec0000002500 */
[----:B------:R-:W4:Y:S08]  /*0050*/  LDC.64 R12, c[0x0][0x218] ;  /* 0x00008600ff0c7b82 */ /* 0x000f300000000a00 */
[----:B------:R-:W5:Y:S08]  /*0060*/  LDC.64 R14, c[0x0][0x220] ;  /* 0x00008800ff0e7b82 */ /* 0x000f700000000a00 */
[----:B------:R-:W5:Y:S01]  /*0070*/  LDC.64 R10, c[0x0][0x238] ;  /* 0x00008e00ff0a7b82 */ /* 0x000f620000000a00 */
[----:B-1----:R-:W-:-:S07]  /*0080*/  SHF.L.U32 R0, R0, 0x1, RZ ;  /* 0x0000000100007819 */ /* 0x002fce00000006ff */
[----:B------:R-:W1:Y:S01]  /*0090*/  LDC.64 R16, c[0x0][0x230] ;  /* 0x00008c00ff107b82 */ /* 0x000e620000000a00 */
[----:B------:R-:W-:-:S04]  /*00a0*/  LOP3.LUT R0, R0, 0x1fe, RZ, 0xc0, !PT ;  /* 0x000001fe00007812 */ /* 0x000fc800078ec0ff */
[----:B---3--:R-:W-:-:S05]  /*00b0*/  LEA R0, R3, R0, 0x9 ;  /* 0x0000000003007211 */ /* 0x008fca00078e48ff */
[----:B------:R-:W-:-:S05]  /*00c0*/  IMAD.HI R2, R0, 0x30c30c31, RZ ;  /* 0x30c30c3100027827 */ /* 0x000fca00078e02ff */
[----:B------:R-:W-:-:S04]  /*00d0*/  SHF.R.U32.HI R3, RZ, 0x1f, R2 ;  /* 0x0000001fff037819 */ /* 0x000fc80000011602 */
[----:B------:R-:W-:-:S05]  /*00e0*/  LEA.HI.SX32 R3, R2, R3, 0x1a ;  /* 0x0000000302037211 */ /* 0x000fca00078fd2ff */
[----:B------:R-:W-:Y:S02]  /*00f0*/  IMAD R8, R3, -0x150, R0 ;  /* 0xfffffeb003087824 */ /* 0x000fe400078e0200 */
[----:B------:R-:W3:Y:S02]  /*0100*/  LDC.64 R2, c[0x0][0x210] ;  /* 0x00008400ff027b82 */ /* 0x000ee40000000a00 */
[----:B--2---:R-:W-:-:S06]  /*0110*/  IMAD.WIDE R4, R8, 0x4, R4 ;  /* 0x0000000408047825 */ /* 0x004fcc00078e0204 */
[----:B------:R-:W2:Y:S01]  /*0120*/  LDG.E.EL.64 R4, desc[UR4][R4.64] ;  /* 0x0000000404047981 */ /* 0x000ea2000c2e1b00 */
[----:B----4-:R-:W-:-:S04]  /*0130*/  IMAD.WIDE R12, R8, 0x4, R12 ;  /* 0x00000004080c7825 */ /* 0x010fc800078e020c */
[C---:B-----5:R-:W-:Y:S02]  /*0140*/  IMAD.WIDE R14, R8.reuse, 0x4, R14 ;  /* 0x00000004080e7825 */ /* 0x060fe400078e020e */
[----:B------:R-:W4:Y:S02]  /*0150*/  LDG.E.EL.64 R12, desc[UR4][R12.64] ;  /* 0x000000040c0c7981 */ /* 0x000f24000c2e1b00 */
[C---:B0-----:R-:W-:Y:S02]  /*0160*/  IMAD.WIDE R10, R8.reuse, 0x4, R10 ;  /* 0x00000004080a7825 */ /* 0x041fe400078e020a */
[----:B------:R-:W5:Y:S02]  /*0170*/  LDG.E.EL.64 R14, desc[UR4][R14.64] ;  /* 0x000000040e0e7981 */ /* 0x000f64000c2e1b00 */
[----:B-1----:R-:W-:Y:S02]  /*0180*/  IMAD.WIDE R16, R8, 0x4, R16 ;  /* 0x0000000408107825 */ /* 0x002fe400078e0210 */
[----:B------:R-:W4:Y:S02]  /*0190*/  LDG.E.EL.64 R10, desc[UR4][R10.64] ;  /* 0x000000040a0a7981 */ /* 0x000f24000c2e1b00 */
[----:B---3--:R-:W-:-:S02]  /*01a0*/  IMAD.WIDE R2, R0, 0x4, R2 ;  /* 0x0000000400027825 */ /* 0x008fc400078e0202 */
[----:B------:R-:W3:Y:S04]  /*01b0*/  LDG.E.EL.64 R8, desc[UR4][R16.64] ;  /* 0x0000000410087981 */ /* 0x000ee8000c2e1b00 */
[----:B------:R-:W4:Y:S01]  /*01c0*/  LDG.E.64 R6, desc[UR4][R2.64] ;  /* 0x0000000402067981 */ /* 0x000f22000c1e1b00 */
[----:B--2---:R-:W-:Y:S01]  /*01d0*/  FADD R4, R4, 9.9999997473787516356e-06 ;  /* 0x3727c5ac04047421 */ /* 0x004fe20000000000 */
[----:B------:R-:W-:-:S03]  /*01e0*/  FADD R5, R5, 9.9999997473787516356e-06 ;  /* 0x3727c5ac05057421 */ /* 0x000fc60000000000 */
[----:B------:R-:W0:Y:S08]  /*01f0*/  MUFU.SQRT R18, R4 ;  /* 0x0000000400127308 */ /* 0x000e300000002000 */
[----:B------:R-:W1:Y:S01]  /*0200*/  MUFU.SQRT R19, R5 ;  /* 0x0000000500137308 */ /* 0x000e620000002000 */
[C---:B0-----:R-:W-:Y:S02]  /*0210*/  FSETP.GT.AND P0, PT, R18.reuse, 8.50705917302346158658e+37, PT ;  /* 0x7e8000001200780b */ /* 0x041fe40003f04000 */
[----:B------:R-:W-:-:S02]  /*0220*/  FSETP.GEU.AND P2, PT, R18, 1.175494350822287508e-38, PT ;  /* 0x008000001200780b */ /* 0x000fc40003f4e000 */
[C---:B-1----:R-:W-:Y:S02]  /*0230*/  FSETP.GT.AND P1, PT, R19.reuse, 8.50705917302346158658e+37, PT ;  /* 0x7e8000001300780b */ /* 0x042fe40003f24000 */
[----:B------:R-:W-:-:S07]  /*0240*/  FSETP.GEU.AND P3, PT, R19, 1.175494350822287508e-38, PT ;  /* 0x008000001300780b */ /* 0x000fce0003f6e000 */
[----:B------:R-:W-:Y:S01]  /*0250*/  @P0 FMUL R18, R18, 0.25 ;  /* 0x3e80000012120820 */ /* 0x000fe20000400000 */
[----:B------:R-:W-:-:S03]  /*0260*/  HFMA2.MMA R4, -RZ, RZ, 1.625, 0 ;  /* 0x3e800000ff047435 */ /* 0x000fc600000001ff */
[----:B------:R-:W-:Y:S01]  /*0270*/  @!P2 FMUL R18, R18, 16777216 ;  /* 0x4b8000001212a820 */ /* 0x000fe20000400000 */
[----:B------:R-:W-:-:S04]  /*0280*/  @P1 FMUL R19, R19, 0.25 ;  /* 0x3e80000013131820 */ /* 0x000fc80000400000 */
[----:B------:R-:W-:Y:S01]  /*0290*/  @!P3 FMUL R19, R19, 16777216 ;  /* 0x4b8000001313b820 */ /* 0x000fe20000400000 */
[----:B------:R-:W0:Y:S01]  /*02a0*/  MUFU.RCP R18, R18 ;  /* 0x0000001200127308 */ /* 0x000e220000001000 */
[----:B------:R-:W-:-:S07]  /*02b0*/  FSEL R5, R4, 1, P0 ;  /* 0x3f80000004057808 */ /* 0x000fce0000000000 */
[----:B------:R-:W1:Y:S01]  /*02c0*/  MUFU.RCP R19, R19 ;  /* 0x0000001300137308 */ /* 0x000e620000001000 */
[----:B------:R-:W-:Y:S01]  /*02d0*/  FSEL R4, R4, 1, P1 ;  /* 0x3f80000004047808 */ /* 0x000fe20000800000 */
[----:B------:R-:W-:Y:S01]  /*02e0*/  @!P2 FMUL R5, R5, 16777216 ;  /* 0x4b8000000505a820 */ /* 0x000fe20000400000 */
[----:B----4-:R-:W-:Y:S01]  /*02f0*/  FADD R6, R6, R12 ;  /* 0x0000000c06067221 */ /* 0x010fe20000000000 */
[----:B------:R-:W-:Y:S02]  /*0300*/  FADD R7, R7, R13 ;  /* 0x0000000d07077221 */ /* 0x000fe40000000000 */
[----:B------:R-:W-:Y:S01]  /*0310*/  @!P3 FMUL R4, R4, 16777216 ;  /* 0x4b8000000404b820 */ /* 0x000fe20000400000 */
[----:B0-----:R-:W-:Y:S01]  /*0320*/  FMUL R5, R18, R5 ;  /* 0x0000000512057220 */ /* 0x001fe20000400000 */
[----:B-----5:R-:W-:Y:S01]  /*0330*/  FADD R14, -R14, R6 ;  /* 0x000000060e0e7221 */ /* 0x020fe20000000100 */
[----:B------:R-:W-:Y:S01]  /*0340*/  FADD R15, -R15, R7 ;  /* 0x000000070f0f7221 */ /* 0x000fe20000000100 */
[----:B-1----:R-:W-:-:S02]  /*0350*/  FMUL R4, R19, R4 ;  /* 0x0000000413047220 */ /* 0x002fc40000400000 */
[----:B------:R-:W-:Y:S02]  /*0360*/  FMUL R13, R14, R5 ;  /* 0x000000050e0d7220 */ /* 0x000fe40000400000 */
[----:B------:R-:W-:Y:S02]  /*0370*/  FMUL R12, R15, R4 ;  /* 0x000000040f0c7220 */ /* 0x000fe40000400000 */
[----:B---3--:R-:W-:Y:S01]  /*0380*/  FFMA R8, R8, R13, R10 ;  /* 0x0000000d08087223 */ /* 0x008fe2000000000a */
[----:B------:R-:W0:Y:S01]  /*0390*/  LDC.64 R4, c[0x0][0x240] ;  /* 0x00009000ff047b82 */ /* 0x000e220000000a00 */
[----:B------:R-:W-:-:S03]  /*03a0*/  FFMA R9, R9, R12, R11 ;  /* 0x0000000c09097223 */ /* 0x000fc6000000000b */
[C---:B------:R-:W-:Y:S02]  /*03b0*/  FSETP.GTU.AND P0, PT, R8.reuse, RZ, PT ;  /* 0x000000ff0800720b */ /* 0x040fe40003f0c000 */
[C---:B------:R-:W-:Y:S02]  /*03c0*/  FSETP.GTU.AND P1, PT, R9.reuse, RZ, PT ;  /* 0x000000ff0900720b */ /* 0x040fe40003f2c000 */
[----:B------:R-:W-:Y:S02]  /*03d0*/  FSEL R8, R8, RZ, P0 ;  /* 0x000000ff08087208 */ /* 0x000fe40000000000 */
[----:B------:R-:W-:Y:S02]  /*03e0*/  FSEL R9, R9, RZ, P1 ;  /* 0x000000ff09097208 */ /* 0x000fe40000800000 */
[----:B------:R-:W-:Y:S02]  /*03f0*/  FSETP.GEU.AND P2, PT, R8, 6, PT ;  /* 0x40c000000800780b */ /* 0x000fe40003f4e000 */
[----:B------:R-:W-:-:S02]  /*0400*/  FSETP.GEU.AND P3, PT, R9, 6, PT ;  /* 0x40c000000900780b */ /* 0x000fc40003f6e000 */
[----:B------:R-:W-:Y:S02]  /*0410*/  FSETP.NAN.AND P0, PT, R8, R8, PT ;  /* 0x000000080800720b */ /* 0x000fe40003f08000 */
[----:B------:R-:W-:Y:S01]  /*0420*/  FSETP.NAN.AND P1, PT, R9, R9, PT ;  /* 0x000000090900720b */ /* 0x000fe20003f28000 */
[----:B------:R-:W-:Y:S01]  /*0430*/  STG.E.64 desc[UR4][R2.64], R6 ;  /* 0x0000000602007986 */ /* 0x000fe2000c101b04 */
[----:B0-----:R-:W-:-:S05]  /*0440*/  IMAD.WIDE R4, R0, 0x4, R4 ;  /* 0x0000000400047825 */ /* 0x001fca00078e0204 */
[----:B------:R-:W-:Y:S02]  /*0450*/  @P2 SEL R8, R8, 0x40c00000, P0 ;  /* 0x40c0000008082807 */ /* 0x000fe40000000000 */
[----:B------:R-:W-:-:S05]  /*0460*/  @P3 SEL R9, R9, 0x40c00000, P1 ;  /* 0x40c0000009093807 */ /* 0x000fca0000800000 */
[----:B------:R-:W-:Y:S01]  /*0470*/  STG.E.64 desc[UR4][R4.64], R8 ;  /* 0x0000000804007986 */ /* 0x000fe2000c101b04 */
[----:B------:R-:W-:Y:S05]  /*0480*/  EXIT ;  /* 0x000000000000794d */ /* 0x000fea0003800000 */
.L_x_0:
[----:B------:R-:W-:-:S00]  /*0490*/  BRA `(.L_x_0) ;  /* 0xfffffffc00fc7947 */ /* 0x000fc0000383ffff */
[----:B------:R-:W-:-:S00]  /*04a0*/  NOP ;  /* 0x0000000000007918 */ /* 0x000fc00000000000 */
        /* <DEDUP_REMOVED lines=13> */
.L_x_1:


//--------------------- .nv.global.init           --------------------------
	.section	.nv.global.init,"aw",@progbits
.nv.global.init:
	.type		_$_str,@object
	.size		_$_str,(_$_str_$_2 - _$_str)
_$_str:
        /*0000*/ 	.byte	0x5f, 0x5f, 0x43, 0x55, 0x44, 0x41, 0x5f, 0x46, 0x54, 0x5a, 0x00
	.type		_$_str_$_2,@object
	.size		_$_str_$_2,(.L_1 - _$_str_$_2)
_$_str_$_2:
        /*000b*/ 	.byte	0x5f, 0x5f, 0x43, 0x55, 0x44, 0x41, 0x5f, 0x50, 0x52, 0x45, 0x43, 0x5f, 0x53, 0x51, 0x52, 0x54
        /*001b*/ 	.byte	0x00
.L_1:


//--------------------- .nv.constant0.triton_poi_fused__native_batch_norm_legit_no_training_convolution_hardtanh_25 --------------------------
	.section	.nv.constant0.triton_poi_fused__native_batch_norm_legit_no_training_convolution_hardtanh_25,"a",@progbits
	.sectionflags	@""
	.align	4
.nv.constant0.triton_poi_fused__native_batch_norm_legit_no_training_convolution_hardtanh_25:
	.zero		588
